//
// Generated by NVIDIA NVVM Compiler
//
// Compiler Build ID: CL-36424714
// Cuda compilation tools, release 13.0, V13.0.88
// Based on NVVM 20.0.0
//

.version 9.0
.target sm_100
.address_size 64

	// .globl	clamp_kernel

.visible .entry clamp_kernel(
	.param .u64 .ptr .align 1 clamp_kernel_param_0,
	.param .u64 .ptr .align 1 clamp_kernel_param_1,
	.param .f32 clamp_kernel_param_2,
	.param .f32 clamp_kernel_param_3,
	.param .u32 clamp_kernel_param_4
)
{
	.reg .pred 	%p<4>;
	.reg .b32 	%r<6>;
	.reg .b32 	%f<6>;
	.reg .b64 	%rd<8>;

	ld.param.u64 	%rd1, [clamp_kernel_param_0];
	ld.param.u64 	%rd2, [clamp_kernel_param_1];
	ld.param.f32 	%f1, [clamp_kernel_param_2];
	ld.param.f32 	%f2, [clamp_kernel_param_3];
	ld.param.u32 	%r2, [clamp_kernel_param_4];
	mov.u32 	%r3, %ctaid.x;
	mov.u32 	%r4, %ntid.x;
	mov.u32 	%r5, %tid.x;
	mad.lo.s32 	%r1, %r3, %r4, %r5;
	setp.ge.s32 	%p1, %r1, %r2;
	@%p1 bra 	$L__BB0_2;
	cvta.to.global.u64 	%rd3, %rd1;
	cvta.to.global.u64 	%rd4, %rd2;
	mul.wide.s32 	%rd5, %r1, 4;
	add.s64 	%rd6, %rd3, %rd5;
	ld.global.f32 	%f3, [%rd6];
	setp.lt.f32 	%p2, %f3, %f1;
	selp.f32 	%f4, %f1, %f3, %p2;
	setp.gt.f32 	%p3, %f4, %f2;
	selp.f32 	%f5, %f2, %f4, %p3;
	add.s64 	%rd7, %rd4, %rd5;
	st.global.f32 	[%rd7], %f5;
$L__BB0_2:
	ret;

}


// ===== COMPILED SASS (sm_100) =====

	.target	sm_100

	.elftype	@"ET_EXEC"


//--------------------- .note.nv.tkinfo           --------------------------
	.section	.note.nv.tkinfo,"",@"SHT_NOTE"
	.sectionflags	@"SHF_NOTE_NV_TKINFO"
	.tkinfo
        /*0018*/ 	.word	0x00000002
        /*0030*/ 	.string	""
        /*0030*/ 	.string	"ptxas"
        /*0030*/ 	.string	"Cuda compilation tools, release 13.0, V13.0.88"
        /*0030*/ 	.string	"Build cuda_13.0.r13.0/compiler.36424714_0"
        /*0030*/ 	.string	"-arch sm_100 -m 64 "



//--------------------- .note.nv.cuinfo           --------------------------
	.section	.note.nv.cuinfo,"",@"SHT_NOTE"
	.sectionflags	@"SHF_NOTE_NV_CUINFO"
        /*0018*/ 	.short	0x0002
        /*001a*/ 	.short	0x0064
        /*001c*/ 	.short	0x0082
	.zero		2


//--------------------- .nv.info                  --------------------------
	.section	.nv.info,"",@"SHT_CUDA_INFO"
	.align	4


	//----- nvinfo : EIATTR_REGCOUNT
	.align		4
        /*0000*/ 	.byte	0x04, 0x2f
        /*0002*/ 	.short	(.L_1 - .L_0)
	.align		4
.L_0:
        /*0004*/ 	.word	index@(clamp_kernel)
        /*0008*/ 	.word	0x0000000a


	//----- nvinfo : EIATTR_FRAME_SIZE
	.align		4
.L_1:
        /*000c*/ 	.byte	0x04, 0x11
        /*000e*/ 	.short	(.L_3 - .L_2)
	.align		4
.L_2:
        /*0010*/ 	.word	index@(clamp_kernel)
        /*0014*/ 	.word	0x00000000


	//----- nvinfo : EIATTR_MIN_STACK_SIZE
	.align		4
.L_3:
        /*0018*/ 	.byte	0x04, 0x12
        /*001a*/ 	.short	(.L_5 - .L_4)
	.align		4
.L_4:
        /*001c*/ 	.word	index@(clamp_kernel)
        /*0020*/ 	.word	0x00000000
.L_5:


//--------------------- .nv.compat                --------------------------
	.section	.nv.compat,"",@"SHT_CUDA_COMPAT_INFO"
	.align	4
        /*0000*/ 	.byte	0x02, 0x09, 0x00, 0x00, 0x02, 0x02, 0x01, 0x00, 0x02, 0x05, 0x05, 0x00, 0x03, 0x07, 0x01, 0x01
        /*0010*/ 	.byte	0x02, 0x03, 0x00, 0x00, 0x02, 0x06, 0x01, 0x00, 0x04, 0x0b, 0x08, 0x00, 0x09, 0x00, 0x00, 0x00
        /*0020*/ 	.byte	0x00, 0x00, 0x00, 0x00


//--------------------- .nv.info.clamp_kernel     --------------------------
	.section	.nv.info.clamp_kernel,"",@"SHT_CUDA_INFO"
	.sectionflags	@""
	.align	4


	//----- nvinfo : EIATTR_CUDA_API_VERSION
	.align		4
        /*0000*/ 	.byte	0x04, 0x37
        /*0002*/ 	.short	(.L_7 - .L_6)
.L_6:
        /*0004*/ 	.word	0x00000082


	//----- nvinfo : EIATTR_KPARAM_INFO
	.align		4
.L_7:
        /*0008*/ 	.byte	0x04, 0x17
        /*000a*/ 	.short	(.L_9 - .L_8)
.L_8:
        /*000c*/ 	.word	0x00000000
        /*0010*/ 	.short	0x0004
        /*0012*/ 	.short	0x0018
        /*0014*/ 	.byte	0x00, 0xf0, 0x11, 0x00


	//----- nvinfo : EIATTR_KPARAM_INFO
	.align		4
.L_9:
        /*0018*/ 	.byte	0x04, 0x17
        /*001a*/ 	.short	(.L_11 - .L_10)
.L_10:
        /*001c*/ 	.word	0x00000000
        /*0020*/ 	.short	0x0003
        /*0022*/ 	.short	0x0014
        /*0024*/ 	.byte	0x00, 0xf0, 0x11, 0x00


	//----- nvinfo : EIATTR_KPARAM_INFO
	.align		4
.L_11:
        /*0028*/ 	.byte	0x04, 0x17
        /*002a*/ 	.short	(.L_13 - .L_12)
.L_12:
        /*002c*/ 	.word	0x00000000
        /*0030*/ 	.short	0x0002
        /*0032*/ 	.short	0x0010
        /*0034*/ 	.byte	0x00, 0xf0, 0x11, 0x00


	//----- nvinfo : EIATTR_KPARAM_INFO
	.align		4
.L_13:
        /*0038*/ 	.byte	0x04, 0x17
        /*003a*/ 	.short	(.L_15 - .L_14)
.L_14:
        /*003c*/ 	.word	0x00000000
        /*0040*/ 	.short	0x0001
        /*0042*/ 	.short	0x0008
        /*0044*/ 	.byte	0x00, 0xf5, 0x21, 0x00


	//----- nvinfo : EIATTR_KPARAM_INFO
	.align		4
.L_15:
        /*0048*/ 	.byte	0x04, 0x17
        /*004a*/ 	.short	(.L_17 - .L_16)
.L_16:
        /*004c*/ 	.word	0x00000000
        /*0050*/ 	.short	0x0000
        /*0052*/ 	.short	0x0000
        /*0054*/ 	.byte	0x00, 0xf5, 0x21, 0x00


	//----- nvinfo : EIATTR_SPARSE_MMA_MASK
	.align		4
.L_17:
        /*0058*/ 	.byte	0x03, 0x50
        /*005a*/ 	.short	0x0000


	//----- nvinfo : EIATTR_MAXREG_COUNT
	.align		4
        /*005c*/ 	.byte	0x03, 0x1b
        /*005e*/ 	.short	0x00ff


	//----- nvinfo : EIATTR_MERCURY_ISA_VERSION
	.align		4
        /*0060*/ 	.byte	0x03, 0x5f
        /*0062*/ 	.short	0x0101


	//----- nvinfo : EIATTR_VRC_CTA_INIT_COUNT
	.align		4
        /*0064*/ 	.byte	0x02, 0x4a
	.zero		1
	.zero		1


	//----- nvinfo : EIATTR_EXIT_INSTR_OFFSETS
	.align		4
        /*0068*/ 	.byte	0x04, 0x1c
        /*006a*/ 	.short	(.L_19 - .L_18)


	//   ....[0]....
.L_18:
        /*006c*/ 	.word	0x00000070


	//   ....[1]....
        /*0070*/ 	.word	0x00000140


	//----- nvinfo : EIATTR_CBANK_PARAM_SIZE
	.align		4
.L_19:
        /*0074*/ 	.byte	0x03, 0x19
        /*0076*/ 	.short	0x001c


	//----- nvinfo : EIATTR_PARAM_CBANK
	.align		4
        /*0078*/ 	.byte	0x04, 0x0a
        /*007a*/ 	.short	(.L_21 - .L_20)
	.align		4
.L_20:
        /*007c*/ 	.word	index@(.nv.constant0.clamp_kernel)
        /*0080*/ 	.short	0x0380
        /*0082*/ 	.short	0x001c


	//----- nvinfo : EIATTR_SW_WAR
	.align		4
.L_21:
        /*0084*/ 	.byte	0x04, 0x36
        /*0086*/ 	.short	(.L_23 - .L_22)
.L_22:
        /*0088*/ 	.word	0x00000008
.L_23:


//--------------------- .nv.callgraph             --------------------------
	.section	.nv.callgraph,"",@"SHT_CUDA_CALLGRAPH"
	.align	4
	.sectionentsize	8
	.align		4
        /*0000*/ 	.word	0x00000000
	.align		4
        /*0004*/ 	.word	0xffffffff
	.align		4
        /*0008*/ 	.word	0x00000000
	.align		4
        /*000c*/ 	.word	0xfffffffe
	.align		4
        /*0010*/ 	.word	0x00000000
	.align		4
        /*0014*/ 	.word	0xfffffffd
	.align		4
        /*0018*/ 	.word	0x00000000
	.align		4
        /*001c*/ 	.word	0xfffffffc


//--------------------- .text.clamp_kernel        --------------------------
	.section	.text.clamp_kernel,"ax",@progbits
	.align	128
        .global         clamp_kernel
        .type           clamp_kernel,@function
        .size           clamp_kernel,(.L_x_1 - clamp_kernel)
        .other          clamp_kernel,@"STO_CUDA_ENTRY STV_DEFAULT"
clamp_kernel:
.text.clamp_kernel:
[----:B------:R-:W-:Y:S01]  /*0000*/  LDC R1, c[0x0][0x37c] ;  /* 0x0000df00ff017b82 */ /* 0x000fe20000000800 */
[----:B------:R-:W0:Y:S07]  /*0010*/  S2R R0, SR_TID.X ;  /* 0x0000000000007919 */ /* 0x000e2e0000002100 */
[----:B------:R-:W0:Y:S01]  /*0020*/  S2UR UR4, SR_CTAID.X ;  /* 0x00000000000479c3 */ /* 0x000e220000002500 */
[----:B------:R-:W1:Y:S07]  /*0030*/  LDCU UR5, c[0x0][0x398] ;  /* 0x00007300ff0577ac */ /* 0x000e6e0008000800 */
[----:B------:R-:W0:Y:S02]  /*0040*/  LDC R7, c[0x0][0x360] ;  /* 0x0000d800ff077b82 */ /* 0x000e240000000800 */
[----:B0-----:R-:W-:-:S05]  /*0050*/  IMAD R7, R7, UR4, R0 ;  /* 0x0000000407077c24 */ /* 0x001fca000f8e0200 */
[----:B-1----:R-:W-:-:S13]  /*0060*/  ISETP.GE.AND P0, PT, R7, UR5, PT ;  /* 0x0000000507007c0c */ /* 0x002fda000bf06270 */
[----:B------:R-:W-:Y:S05]  /*0070*/  @P0 EXIT ;  /* 0x000000000000094d */ /* 0x000fea0003800000 */
[----:B------:R-:W0:Y:S01]  /*0080*/  LDC.64 R2, c[0x0][0x380] ;  /* 0x0000e000ff027b82 */ /* 0x000e220000000a00 */
[----:B------:R-:W1:Y:S01]  /*0090*/  LDCU.64 UR4, c[0x0][0x358] ;  /* 0x00006b00ff0477ac */ /* 0x000e620008000a00 */
[----:B------:R-:W2:Y:S06]  /*00a0*/  LDCU.64 UR6, c[0x0][0x390] ;  /* 0x00007200ff0677ac */ /* 0x000eac0008000a00 */
[----:B------:R-:W3:Y:S01]  /*00b0*/  LDC.64 R4, c[0x0][0x388] ;  /* 0x0000e200ff047b82 */ /* 0x000ee20000000a00 */
[----:B0-----:R-:W-:-:S06]  /*00c0*/  IMAD.WIDE R2, R7, 0x4, R2 ;  /* 0x0000000407027825 */ /* 0x001fcc00078e0202 */
[----:B-1----:R-:W2:Y:S01]  /*00d0*/  LDG.E R2, desc[UR4][R2.64] ;  /* 0x0000000402027981 */ /* 0x002ea2000c1e1900 */
[----:B---3--:R-:W-:Y:S01]  /*00e0*/  IMAD.WIDE R4, R7, 0x4, R4 ;  /* 0x0000000407047825 */ /* 0x008fe200078e0204 */
[----:B--2---:R-:W-:-:S04]  /*00f0*/  FSETP.GEU.AND P0, PT, R2, UR6, PT ;  /* 0x0000000602007c0b */ /* 0x004fc8000bf0e000 */
[----:B------:R-:W-:-:S04]  /*0100*/  FSEL R0, R2, UR6, P0 ;  /* 0x0000000602007c08 */ /* 0x000fc80008000000 */
[----:B------:R-:W-:-:S04]  /*0110*/  FSETP.GT.AND P0, PT, R0, UR7, PT ;  /* 0x0000000700007c0b */ /* 0x000fc8000bf04000 */
[----:B------:R-:W-:-:S05]  /*0120*/  FSEL R7, R0, UR7, !P0 ;  /* 0x0000000700077c08 */ /* 0x000fca000c000000 */
[----:B------:R-:W-:Y:S01]  /*0130*/  STG.E desc[UR4][R4.64], R7 ;  /* 0x0000000704007986 */ /* 0x000fe2000c101904 */
[----:B------:R-:W-:Y:S05]  /*0140*/  EXIT ;  /* 0x000000000000794d */ /* 0x000fea0003800000 */
.L_x_0:
[----:B------:R-:W-:-:S00]  /*0150*/  BRA `(.L_x_0) ;  /* 0xfffffffc00fc7947 */ /* 0x000fc0000383ffff */
[----:B------:R-:W-:-:S00]  /*0160*/  NOP ;  /* 0x0000000000007918 */ /* 0x000fc00000000000 */
        /* <DEDUP_REMOVED lines=9> */
.L_x_1:


//--------------------- .nv.shared.reserved.0     --------------------------
	.section	.nv.shared.reserved.0,"aw",@nobits
	.weak		__nv_reservedSMEM_offset_0_alias
	.size		__nv_reservedSMEM_offset_0_alias, 0, 64
	.other		__nv_reservedSMEM_offset_0_alias,@"STO_CUDA_RESERVED_SHARED STV_DEFAULT"
__nv_reservedSMEM_offset_0_alias:
	.zero		0
	.zero		64


//--------------------- .nv.constant0.clamp_kernel --------------------------
	.section	.nv.constant0.clamp_kernel,"a",@progbits
	.sectionflags	@""
	.align	4
.nv.constant0.clamp_kernel:
	.zero		924


//--------------------- SYMBOLS --------------------------

	.type		.nv.reservedSmem.offset0,@object
	.size		.nv.reservedSmem.offset0,0x4
